//
// Generated by NVIDIA NVVM Compiler
//
// Compiler Build ID: CL-36424714
// Cuda compilation tools, release 13.0, V13.0.88
// Based on NVVM 20.0.0
//

.version 9.0
.target sm_100
.address_size 64

	// .globl	_Z20compute_image_kernelddddiPi

.visible .entry _Z20compute_image_kernelddddiPi(
	.param .f64 _Z20compute_image_kernelddddiPi_param_0,
	.param .f64 _Z20compute_image_kernelddddiPi_param_1,
	.param .f64 _Z20compute_image_kernelddddiPi_param_2,
	.param .f64 _Z20compute_image_kernelddddiPi_param_3,
	.param .u32 _Z20compute_image_kernelddddiPi_param_4,
	.param .u64 .ptr .align 1 _Z20compute_image_kernelddddiPi_param_5
)
{
	.reg .pred 	%p<11>;
	.reg .b32 	%r<16>;
	.reg .b64 	%rd<5>;
	.reg .b64 	%fd<42>;

	ld.param.f64 	%fd9, [_Z20compute_image_kernelddddiPi_param_0];
	ld.param.f64 	%fd10, [_Z20compute_image_kernelddddiPi_param_1];
	ld.param.f64 	%fd11, [_Z20compute_image_kernelddddiPi_param_2];
	ld.param.f64 	%fd12, [_Z20compute_image_kernelddddiPi_param_3];
	ld.param.u32 	%r5, [_Z20compute_image_kernelddddiPi_param_4];
	ld.param.u64 	%rd1, [_Z20compute_image_kernelddddiPi_param_5];
	mov.u32 	%r6, %ctaid.x;
	mov.u32 	%r7, %ntid.x;
	mov.u32 	%r8, %tid.x;
	mad.lo.s32 	%r1, %r6, %r7, %r8;
	mov.u32 	%r9, %ctaid.y;
	mov.u32 	%r10, %ntid.y;
	mov.u32 	%r11, %tid.y;
	mad.lo.s32 	%r12, %r9, %r10, %r11;
	setp.gt.s32 	%p1, %r1, 639;
	setp.gt.u32 	%p2, %r12, 479;
	or.pred  	%p3, %p1, %p2;
	@%p3 bra 	$L__BB0_5;
	cvt.rn.f64.s32 	%fd15, %r1;
	sub.f64 	%fd16, %fd10, %fd9;
	mul.f64 	%fd17, %fd16, %fd15;
	div.rn.f64 	%fd18, %fd17, 0d4084000000000000;
	add.f64 	%fd1, %fd9, %fd18;
	cvt.rn.f64.u32 	%fd19, %r12;
	sub.f64 	%fd20, %fd12, %fd11;
	mul.f64 	%fd21, %fd20, %fd19;
	div.rn.f64 	%fd22, %fd21, 0d407E000000000000;
	add.f64 	%fd2, %fd11, %fd22;
	mov.f64 	%fd40, 0d0000000000000000;
	mov.b32 	%r15, 0;
	mov.f64 	%fd41, %fd40;
$L__BB0_2:
	abs.f64 	%fd23, %fd40;
	abs.f64 	%fd24, %fd41;
	setp.gt.f64 	%p4, %fd23, %fd24;
	selp.f64 	%fd25, %fd23, %fd24, %p4;
	selp.f64 	%fd26, %fd24, %fd23, %p4;
	div.rn.f64 	%fd27, %fd26, %fd25;
	fma.rn.f64 	%fd28, %fd27, %fd27, 0d3FF0000000000000;
	sqrt.rn.f64 	%fd29, %fd28;
	mul.f64 	%fd30, %fd25, %fd29;
	setp.eq.f64 	%p5, %fd25, 0d0000000000000000;
	setp.gt.f64 	%p6, %fd25, 0d7FEFFFFFFFFFFFFF;
	setp.gt.f64 	%p7, %fd26, 0d7FEFFFFFFFFFFFFF;
	add.f64 	%fd31, %fd23, %fd24;
	selp.f64 	%fd32, %fd31, %fd30, %p6;
	selp.f64 	%fd33, %fd31, %fd32, %p5;
	selp.f64 	%fd34, %fd31, %fd33, %p7;
	setp.geu.f64 	%p8, %fd34, 0d4010000000000000;
	setp.ge.s32 	%p9, %r15, %r5;
	or.pred  	%p10, %p8, %p9;
	@%p10 bra 	$L__BB0_4;
	mul.f64 	%fd35, %fd40, %fd40;
	mul.f64 	%fd36, %fd41, %fd41;
	sub.f64 	%fd37, %fd35, %fd36;
	mul.f64 	%fd38, %fd40, %fd41;
	fma.rn.f64 	%fd39, %fd40, %fd41, %fd38;
	add.f64 	%fd40, %fd1, %fd37;
	add.f64 	%fd41, %fd2, %fd39;
	add.s32 	%r15, %r15, 1;
	bra.uni 	$L__BB0_2;
$L__BB0_4:
	mad.lo.s32 	%r14, %r12, 640, %r1;
	cvta.to.global.u64 	%rd2, %rd1;
	mul.wide.s32 	%rd3, %r14, 4;
	add.s64 	%rd4, %rd2, %rd3;
	st.global.u32 	[%rd4], %r15;
$L__BB0_5:
	ret;

}


// ===== COMPILED SASS (sm_100) =====

	.target	sm_100

	.elftype	@"ET_EXEC"


//--------------------- .note.nv.tkinfo           --------------------------
	.section	.note.nv.tkinfo,"",@"SHT_NOTE"
	.sectionflags	@"SHF_NOTE_NV_TKINFO"
	.tkinfo
        /*0018*/ 	.word	0x00000002
        /*0030*/ 	.string	""
        /*0030*/ 	.string	"ptxas"
        /*0030*/ 	.string	"Cuda compilation tools, release 13.0, V13.0.88"
        /*0030*/ 	.string	"Build cuda_13.0.r13.0/compiler.36424714_0"
        /*0030*/ 	.string	"-arch sm_100 -m 64 "



//--------------------- .note.nv.cuinfo           --------------------------
	.section	.note.nv.cuinfo,"",@"SHT_NOTE"
	.sectionflags	@"SHF_NOTE_NV_CUINFO"
        /*0018*/ 	.short	0x0002
        /*001a*/ 	.short	0x0064
        /*001c*/ 	.short	0x0082
	.zero		2


//--------------------- .nv.info                  --------------------------
	.section	.nv.info,"",@"SHT_CUDA_INFO"
	.align	4


	//----- nvinfo : EIATTR_REGCOUNT
	.align		4
        /*0000*/ 	.byte	0x04, 0x2f
        /*0002*/ 	.short	(.L_1 - .L_0)
	.align		4
.L_0:
        /*0004*/ 	.word	index@(_Z20compute_image_kernelddddiPi)
        /*0008*/ 	.word	0x00000026


	//----- nvinfo : EIATTR_FRAME_SIZE
	.align		4
.L_1:
        /*000c*/ 	.byte	0x04, 0x11
        /*000e*/ 	.short	(.L_3 - .L_2)
	.align		4
.L_2:
        /*0010*/ 	.word	index@($__internal_1_$__cuda_sm20_dsqrt_rn_f64_mediumpath_v1)
        /*0014*/ 	.word	0x00000000


	//----- nvinfo : EIATTR_FRAME_SIZE
	.align		4
.L_3:
        /*0018*/ 	.byte	0x04, 0x11
        /*001a*/ 	.short	(.L_5 - .L_4)
	.align		4
.L_4:
        /*001c*/ 	.word	index@($__internal_0_$__cuda_sm20_div_rn_f64_full)
        /*0020*/ 	.word	0x00000000


	//----- nvinfo : EIATTR_FRAME_SIZE
	.align		4
.L_5:
        /*0024*/ 	.byte	0x04, 0x11
        /*0026*/ 	.short	(.L_7 - .L_6)
	.align		4
.L_6:
        /*0028*/ 	.word	index@(_Z20compute_image_kernelddddiPi)
        /*002c*/ 	.word	0x00000000


	//----- nvinfo : EIATTR_MIN_STACK_SIZE
	.align		4
.L_7:
        /*0030*/ 	.byte	0x04, 0x12
        /*0032*/ 	.short	(.L_9 - .L_8)
	.align		4
.L_8:
        /*0034*/ 	.word	index@(_Z20compute_image_kernelddddiPi)
        /*0038*/ 	.word	0x00000000
.L_9:


//--------------------- .nv.compat                --------------------------
	.section	.nv.compat,"",@"SHT_CUDA_COMPAT_INFO"
	.align	4
        /*0000*/ 	.byte	0x02, 0x09, 0x00, 0x00, 0x02, 0x02, 0x01, 0x00, 0x02, 0x05, 0x05, 0x00, 0x03, 0x07, 0x01, 0x01
        /*0010*/ 	.byte	0x02, 0x03, 0x00, 0x00, 0x02, 0x06, 0x01, 0x00, 0x04, 0x0b, 0x08, 0x00, 0x01, 0x00, 0x00, 0x00
        /*0020*/ 	.byte	0x00, 0x00, 0x00, 0x00


//--------------------- .nv.info._Z20compute_image_kernelddddiPi --------------------------
	.section	.nv.info._Z20compute_image_kernelddddiPi,"",@"SHT_CUDA_INFO"
	.sectionflags	@""
	.align	4


	//----- nvinfo : EIATTR_CUDA_API_VERSION
	.align		4
        /*0000*/ 	.byte	0x04, 0x37
        /*0002*/ 	.short	(.L_11 - .L_10)
.L_10:
        /*0004*/ 	.word	0x00000082


	//----- nvinfo : EIATTR_KPARAM_INFO
	.align		4
.L_11:
        /*0008*/ 	.byte	0x04, 0x17
        /*000a*/ 	.short	(.L_13 - .L_12)
.L_12:
        /*000c*/ 	.word	0x00000000
        /*0010*/ 	.short	0x0005
        /*0012*/ 	.short	0x0028
        /*0014*/ 	.byte	0x00, 0xf5, 0x21, 0x00


	//----- nvinfo : EIATTR_KPARAM_INFO
	.align		4
.L_13:
        /*0018*/ 	.byte	0x04, 0x17
        /*001a*/ 	.short	(.L_15 - .L_14)
.L_14:
        /*001c*/ 	.word	0x00000000
        /*0020*/ 	.short	0x0004
        /*0022*/ 	.short	0x0020
        /*0024*/ 	.byte	0x00, 0xf0, 0x11, 0x00


	//----- nvinfo : EIATTR_KPARAM_INFO
	.align		4
.L_15:
        /*0028*/ 	.byte	0x04, 0x17
        /*002a*/ 	.short	(.L_17 - .L_16)
.L_16:
        /*002c*/ 	.word	0x00000000
        /*0030*/ 	.short	0x0003
        /*0032*/ 	.short	0x0018
        /*0034*/ 	.byte	0x00, 0xf0, 0x21, 0x00


	//----- nvinfo : EIATTR_KPARAM_INFO
	.align		4
.L_17:
        /*0038*/ 	.byte	0x04, 0x17
        /*003a*/ 	.short	(.L_19 - .L_18)
.L_18:
        /*003c*/ 	.word	0x00000000
        /*0040*/ 	.short	0x0002
        /*0042*/ 	.short	0x0010
        /*0044*/ 	.byte	0x00, 0xf0, 0x21, 0x00


	//----- nvinfo : EIATTR_KPARAM_INFO
	.align		4
.L_19:
        /*0048*/ 	.byte	0x04, 0x17
        /*004a*/ 	.short	(.L_21 - .L_20)
.L_20:
        /*004c*/ 	.word	0x00000000
        /*0050*/ 	.short	0x0001
        /*0052*/ 	.short	0x0008
        /*0054*/ 	.byte	0x00, 0xf0, 0x21, 0x00


	//----- nvinfo : EIATTR_KPARAM_INFO
	.align		4
.L_21:
        /*0058*/ 	.byte	0x04, 0x17
        /*005a*/ 	.short	(.L_23 - .L_22)
.L_22:
        /*005c*/ 	.word	0x00000000
        /*0060*/ 	.short	0x0000
        /*0062*/ 	.short	0x0000
        /*0064*/ 	.byte	0x00, 0xf0, 0x21, 0x00


	//----- nvinfo : EIATTR_SPARSE_MMA_MASK
	.align		4
.L_23:
        /*0068*/ 	.byte	0x03, 0x50
        /*006a*/ 	.short	0x0000


	//----- nvinfo : EIATTR_MAXREG_COUNT
	.align		4
        /*006c*/ 	.byte	0x03, 0x1b
        /*006e*/ 	.short	0x00ff


	//----- nvinfo : EIATTR_MERCURY_ISA_VERSION
	.align		4
        /*0070*/ 	.byte	0x03, 0x5f
        /*0072*/ 	.short	0x0101


	//----- nvinfo : EIATTR_VRC_CTA_INIT_COUNT
	.align		4
        /*0074*/ 	.byte	0x02, 0x4a
	.zero		1
	.zero		1


	//----- nvinfo : EIATTR_EXIT_INSTR_OFFSETS
	.align		4
        /*0078*/ 	.byte	0x04, 0x1c
        /*007a*/ 	.short	(.L_25 - .L_24)


	//   ....[0]....
.L_24:
        /*007c*/ 	.word	0x000000b0


	//   ....[1]....
        /*0080*/ 	.word	0x00000a50


	//----- nvinfo : EIATTR_CRS_STACK_SIZE
	.align		4
.L_25:
        /*0084*/ 	.byte	0x04, 0x1e
        /*0086*/ 	.short	(.L_27 - .L_26)
.L_26:
        /*0088*/ 	.word	0x00000000


	//----- nvinfo : EIATTR_CBANK_PARAM_SIZE
	.align		4
.L_27:
        /*008c*/ 	.byte	0x03, 0x19
        /*008e*/ 	.short	0x0030


	//----- nvinfo : EIATTR_PARAM_CBANK
	.align		4
        /*0090*/ 	.byte	0x04, 0x0a
        /*0092*/ 	.short	(.L_29 - .L_28)
	.align		4
.L_28:
        /*0094*/ 	.word	index@(.nv.constant0._Z20compute_image_kernelddddiPi)
        /*0098*/ 	.short	0x0380
        /*009a*/ 	.short	0x0030


	//----- nvinfo : EIATTR_SW_WAR
	.align		4
.L_29:
        /*009c*/ 	.byte	0x04, 0x36
        /*009e*/ 	.short	(.L_31 - .L_30)
.L_30:
        /*00a0*/ 	.word	0x00000008
.L_31:


//--------------------- .nv.callgraph             --------------------------
	.section	.nv.callgraph,"",@"SHT_CUDA_CALLGRAPH"
	.align	4
	.sectionentsize	8
	.align		4
        /*0000*/ 	.word	0x00000000
	.align		4
        /*0004*/ 	.word	0xffffffff
	.align		4
        /*0008*/ 	.word	0x00000000
	.align		4
        /*000c*/ 	.word	0xfffffffe
	.align		4
        /*0010*/ 	.word	0x00000000
	.align		4
        /*0014*/ 	.word	0xfffffffd
	.align		4
        /*0018*/ 	.word	0x00000000
	.align		4
        /*001c*/ 	.word	0xfffffffc


//--------------------- .text._Z20compute_image_kernelddddiPi --------------------------
	.section	.text._Z20compute_image_kernelddddiPi,"ax",@progbits
	.align	128
        .global         _Z20compute_image_kernelddddiPi
        .type           _Z20compute_image_kernelddddiPi,@function
        .size           _Z20compute_image_kernelddddiPi,(.L_x_21 - _Z20compute_image_kernelddddiPi)
        .other          _Z20compute_image_kernelddddiPi,@"STO_CUDA_ENTRY STV_DEFAULT"
_Z20compute_image_kernelddddiPi:
.text._Z20compute_image_kernelddddiPi:
[----:B------:R-:W-:Y:S01]  /*0000*/  LDC R1, c[0x0][0x37c] ;  /* 0x0000df00ff017b82 */ /* 0x000fe20000000800 */
[----:B------:R-:W0:Y:S07]  /*0010*/  S2R R5, SR_TID.Y ;  /* 0x0000000000057919 */ /* 0x000e2e0000002200 */
[----:B------:R-:W1:Y:S01]  /*0020*/  LDC R3, c[0x0][0x360] ;  /* 0x0000d800ff037b82 */ /* 0x000e620000000800 */
[----:B------:R-:W1:Y:S07]  /*0030*/  S2R R0, SR_TID.X ;  /* 0x0000000000007919 */ /* 0x000e6e0000002100 */
[----:B------:R-:W0:Y:S08]  /*0040*/  S2UR UR5, SR_CTAID.Y ;  /* 0x00000000000579c3 */ /* 0x000e300000002600 */
[----:B------:R-:W0:Y:S08]  /*0050*/  LDC R2, c[0x0][0x364] ;  /* 0x0000d900ff027b82 */ /* 0x000e300000000800 */
[----:B------:R-:W1:Y:S01]  /*0060*/  S2UR UR4, SR_CTAID.X ;  /* 0x00000000000479c3 */ /* 0x000e620000002500 */
[----:B0-----:R-:W-:-:S05]  /*0070*/  IMAD R2, R2, UR5, R5 ;  /* 0x0000000502027c24 */ /* 0x001fca000f8e0205 */
[----:B------:R-:W-:Y:S01]  /*0080*/  ISETP.GT.U32.AND P0, PT, R2, 0x1df, PT ;  /* 0x000001df0200780c */ /* 0x000fe20003f04070 */
[----:B-1----:R-:W-:-:S05]  /*0090*/  IMAD R3, R3, UR4, R0 ;  /* 0x0000000403037c24 */ /* 0x002fca000f8e0200 */
[----:B------:R-:W-:-:S13]  /*00a0*/  ISETP.GT.OR P0, PT, R3, 0x27f, P0 ;  /* 0x0000027f0300780c */ /* 0x000fda0000704670 */
[----:B------:R-:W-:Y:S05]  /*00b0*/  @P0 EXIT ;  /* 0x000000000000094d */ /* 0x000fea0003800000 */
[----:B------:R-:W0:Y:S01]  /*00c0*/  MUFU.RCP64H R5, 640 ;  /* 0x4084000000057908 */ /* 0x000e220000001800 */
[----:B------:R-:W-:Y:S01]  /*00d0*/  IMAD.MOV.U32 R14, RZ, RZ, 0x0 ;  /* 0x00000000ff0e7424 */ /* 0x000fe200078e00ff */
[----:B------:R-:W1:Y:S01]  /*00e0*/  LDC.64 R12, c[0x0][0x380] ;  /* 0x0000e000ff0c7b82 */ /* 0x000e620000000a00 */
[----:B------:R-:W-:Y:S01]  /*00f0*/  IMAD.MOV.U32 R15, RZ, RZ, 0x40840000 ;  /* 0x40840000ff0f7424 */ /* 0x000fe200078e00ff */
[----:B------:R-:W-:Y:S01]  /*0100*/  BSSY.RECONVERGENT B0, `(.L_x_0) ;  /* 0x000001a000007945 */ /* 0x000fe20003800200 */
[----:B------:R-:W-:-:S05]  /*0110*/  IMAD.MOV.U32 R4, RZ, RZ, 0x1 ;  /* 0x00000001ff047424 */ /* 0x000fca00078e00ff */
[----:B------:R-:W1:Y:S01]  /*0120*/  LDC.64 R10, c[0x0][0x388] ;  /* 0x0000e200ff0a7b82 */ /* 0x000e620000000a00 */
[----:B0-----:R-:W-:-:S08]  /*0130*/  DFMA R6, R4, -R14, 1 ;  /* 0x3ff000000406742b */ /* 0x001fd0000000080e */
[----:B------:R-:W-:-:S08]  /*0140*/  DFMA R6, R6, R6, R6 ;  /* 0x000000060606722b */ /* 0x000fd00000000006 */
[----:B------:R-:W-:Y:S01]  /*0150*/  DFMA R8, R4, R6, R4 ;  /* 0x000000060408722b */ /* 0x000fe20000000004 */
[----:B------:R-:W0:Y:S01]  /*0160*/  I2F.F64 R4, R3 ;  /* 0x0000000300047312 */ /* 0x000e220000201c00 */
[----:B-1----:R-:W-:-:S06]  /*0170*/  DADD R6, R10, -R12 ;  /* 0x000000000a067229 */ /* 0x002fcc000000080c */
[----:B------:R-:W-:-:S08]  /*0180*/  DFMA R10, R8, -R14, 1 ;  /* 0x3ff00000080a742b */ /* 0x000fd0000000080e */
[----:B------:R-:W-:Y:S02]  /*0190*/  DFMA R10, R8, R10, R8 ;  /* 0x0000000a080a722b */ /* 0x000fe40000000008 */
[----:B0-----:R-:W-:-:S08]  /*01a0*/  DMUL R4, R4, R6 ;  /* 0x0000000604047228 */ /* 0x001fd00000000000 */
[----:B------:R-:W-:Y:S02]  /*01b0*/  DMUL R22, R4, R10 ;  /* 0x0000000a04167228 */ /* 0x000fe40000000000 */
[----:B------:R-:W-:-:S06]  /*01c0*/  FSETP.GEU.AND P1, PT, |R5|, 6.5827683646048100446e-37, PT ;  /* 0x036000000500780b */ /* 0x000fcc0003f2e200 */
[----:B------:R-:W-:-:S08]  /*01d0*/  DFMA R6, R22, -640, R4 ;  /* 0xc08400001606782b */ /* 0x000fd00000000004 */
[----:B------:R-:W-:-:S10]  /*01e0*/  DFMA R22, R10, R6, R22 ;  /* 0x000000060a16722b */ /* 0x000fd40000000016 */
[----:B------:R-:W-:-:S05]  /*01f0*/  FFMA R0, RZ, 4.125, R23 ;  /* 0x40840000ff007823 */ /* 0x000fca0000000017 */
[----:B------:R-:W-:-:S13]  /*0200*/  FSETP.GT.AND P0, PT, |R0|, 1.469367938527859385e-39, PT ;  /* 0x001000000000780b */ /* 0x000fda0003f04200 */
[----:B------:R-:W-:Y:S05]  /*0210*/  @P0 BRA P1, `(.L_x_1) ;  /* 0x0000000000200947 */ /* 0x000fea0000800000 */
[----:B------:R-:W-:Y:S01]  /*0220*/  IMAD.MOV.U32 R6, RZ, RZ, R4 ;  /* 0x000000ffff067224 */ /* 0x000fe200078e0004 */
[----:B------:R-:W-:Y:S01]  /*0230*/  MOV R0, 0x280 ;  /* 0x0000028000007802 */ /* 0x000fe20000000f00 */
[----:B------:R-:W-:Y:S02]  /*0240*/  IMAD.MOV.U32 R7, RZ, RZ, R5 ;  /* 0x000000ffff077224 */ /* 0x000fe400078e0005 */
[----:B------:R-:W-:Y:S02]  /*0250*/  IMAD.MOV.U32 R8, RZ, RZ, RZ ;  /* 0x000000ffff087224 */ /* 0x000fe400078e00ff */
[----:B------:R-:W-:-:S07]  /*0260*/  IMAD.MOV.U32 R9, RZ, RZ, 0x40840000 ;  /* 0x40840000ff097424 */ /* 0x000fce00078e00ff */
[----:B------:R-:W-:Y:S05]  /*0270*/  CALL.REL.NOINC `($__internal_0_$__cuda_sm20_div_rn_f64_full) ;  /* 0x0000000400f87944 */ /* 0x000fea0003c00000 */
[----:B------:R-:W-:Y:S02]  /*0280*/  IMAD.MOV.U32 R22, RZ, RZ, R26 ;  /* 0x000000ffff167224 */ /* 0x000fe400078e001a */
[----:B------:R-:W-:-:S07]  /*0290*/  IMAD.MOV.U32 R23, RZ, RZ, R27 ;  /* 0x000000ffff177224 */ /* 0x000fce00078e001b */
.L_x_1:
[----:B------:R-:W-:Y:S05]  /*02a0*/  BSYNC.RECONVERGENT B0 ;  /* 0x0000000000007941 */ /* 0x000fea0003800200 */
.L_x_0:
[----:B------:R-:W0:Y:S01]  /*02b0*/  MUFU.RCP64H R5, 480 ;  /* 0x407e000000057908 */ /* 0x000e220000001800 */
[----:B------:R-:W-:Y:S01]  /*02c0*/  IMAD.MOV.U32 R14, RZ, RZ, 0x0 ;  /* 0x00000000ff0e7424 */ /* 0x000fe200078e00ff */
[----:B------:R-:W1:Y:S01]  /*02d0*/  LDC.64 R12, c[0x0][0x390] ;  /* 0x0000e400ff0c7b82 */ /* 0x000e620000000a00 */
[----:B------:R-:W-:Y:S01]  /*02e0*/  IMAD.MOV.U32 R15, RZ, RZ, 0x407e0000 ;  /* 0x407e0000ff0f7424 */ /* 0x000fe200078e00ff */
[----:B------:R-:W2:Y:S01]  /*02f0*/  LDCU.64 UR4, c[0x0][0x380] ;  /* 0x00007000ff0477ac */ /* 0x000ea20008000a00 */
[----:B------:R-:W-:Y:S01]  /*0300*/  IMAD.MOV.U32 R4, RZ, RZ, 0x1 ;  /* 0x00000001ff047424 */ /* 0x000fe200078e00ff */
[----:B------:R-:W-:Y:S04]  /*0310*/  BSSY.RECONVERGENT B0, `(.L_x_2) ;  /* 0x000001a000007945 */ /* 0x000fe80003800200 */
[----:B------:R-:W1:Y:S01]  /*0320*/  LDC.64 R10, c[0x0][0x398] ;  /* 0x0000e600ff0a7b82 */ /* 0x000e620000000a00 */
[----:B0-----:R-:W-:-:S02]  /*0330*/  DFMA R6, R4, -R14, 1 ;  /* 0x3ff000000406742b */ /* 0x001fc4000000080e */
[----:B--2---:R-:W-:-:S06]  /*0340*/  DADD R22, R22, UR4 ;  /* 0x0000000416167e29 */ /* 0x004fcc0008000000 */
[----:B------:R-:W-:-:S08]  /*0350*/  DFMA R6, R6, R6, R6 ;  /* 0x000000060606722b */ /* 0x000fd00000000006 */
[----:B------:R-:W-:Y:S01]  /*0360*/  DFMA R8, R4, R6, R4 ;  /* 0x000000060408722b */ /* 0x000fe20000000004 */
[----:B------:R-:W0:Y:S01]  /*0370*/  I2F.F64.U32 R4, R2 ;  /* 0x0000000200047312 */ /* 0x000e220000201800 */
        /* <DEDUP_REMOVED lines=8> */
[----:B------:R-:W-:-:S05]  /*0400*/  FFMA R0, RZ, 3.96875, R21 ;  /* 0x407e0000ff007823 */ /* 0x000fca0000000015 */
[----:B------:R-:W-:-:S13]  /*0410*/  FSETP.GT.AND P0, PT, |R0|, 1.469367938527859385e-39, PT ;  /* 0x001000000000780b */ /* 0x000fda0003f04200 */
[----:B------:R-:W-:Y:S05]  /*0420*/  @P0 BRA P1, `(.L_x_3) ;  /* 0x0000000000200947 */ /* 0x000fea0000800000 */
[----:B------:R-:W-:Y:S01]  /*0430*/  IMAD.MOV.U32 R6, RZ, RZ, R4 ;  /* 0x000000ffff067224 */ /* 0x000fe200078e0004 */
[----:B------:R-:W-:Y:S01]  /*0440*/  MOV R8, RZ ;  /* 0x000000ff00087202 */ /* 0x000fe20000000f00 */
[----:B------:R-:W-:Y:S01]  /*0450*/  IMAD.MOV.U32 R7, RZ, RZ, R5 ;  /* 0x000000ffff077224 */ /* 0x000fe200078e0005 */
[----:B------:R-:W-:Y:S01]  /*0460*/  MOV R0, 0x490 ;  /* 0x0000049000007802 */ /* 0x000fe20000000f00 */
[----:B------:R-:W-:-:S07]  /*0470*/  IMAD.MOV.U32 R9, RZ, RZ, 0x407e0000 ;  /* 0x407e0000ff097424 */ /* 0x000fce00078e00ff */
[----:B------:R-:W-:Y:S05]  /*0480*/  CALL.REL.NOINC `($__internal_0_$__cuda_sm20_div_rn_f64_full) ;  /* 0x0000000400747944 */ /* 0x000fea0003c00000 */
[----:B------:R-:W-:Y:S02]  /*0490*/  IMAD.MOV.U32 R20, RZ, RZ, R26 ;  /* 0x000000ffff147224 */ /* 0x000fe400078e001a */
[----:B------:R-:W-:-:S07]  /*04a0*/  IMAD.MOV.U32 R21, RZ, RZ, R27 ;  /* 0x000000ffff157224 */ /* 0x000fce00078e001b */
.L_x_3:
[----:B------:R-:W-:Y:S05]  /*04b0*/  BSYNC.RECONVERGENT B0 ;  /* 0x0000000000007941 */ /* 0x000fea0003800200 */
.L_x_2:
[----:B------:R-:W0:Y:S01]  /*04c0*/  LDCU.64 UR6, c[0x0][0x390] ;  /* 0x00007200ff0677ac */ /* 0x000e220008000a00 */
[----:B------:R-:W-:Y:S01]  /*04d0*/  BSSY.RECONVERGENT B0, `(.L_x_4) ;  /* 0x0000053000007945 */ /* 0x000fe20003800200 */
[----:B------:R-:W-:Y:S01]  /*04e0*/  IMAD.MOV.U32 R4, RZ, RZ, RZ ;  /* 0x000000ffff047224 */ /* 0x000fe200078e00ff */
[----:B------:R-:W-:Y:S02]  /*04f0*/  CS2R R18, SRZ ;  /* 0x0000000000127805 */ /* 0x000fe4000001ff00 */
[----:B------:R-:W-:Y:S01]  /*0500*/  CS2R R16, SRZ ;  /* 0x0000000000107805 */ /* 0x000fe2000001ff00 */
[----:B------:R-:W1:Y:S01]  /*0510*/  LDCU.64 UR4, c[0x0][0x358] ;  /* 0x00006b00ff0477ac */ /* 0x000e620008000a00 */
[----:B------:R-:W2:Y:S01]  /*0520*/  LDCU UR8, c[0x0][0x3a0] ;  /* 0x00007400ff0877ac */ /* 0x000ea20008000800 */
[----:B0-----:R-:W-:-:S11]  /*0530*/  DADD R20, R20, UR6 ;  /* 0x0000000614147e29 */ /* 0x001fd60008000000 */
.L_x_9:
[----:B------:R-:W-:Y:S01]  /*0540*/  DADD R10, -RZ, |R18| ;  /* 0x00000000ff0a7229 */ /* 0x000fe20000000512 */
[----:B------:R-:W-:Y:S01]  /*0550*/  IMAD.MOV.U32 R6, RZ, RZ, 0x1 ;  /* 0x00000001ff067424 */ /* 0x000fe200078e00ff */
[--C-:B------:R-:W-:Y:S01]  /*0560*/  DADD R12, -RZ, |R16|.reuse ;  /* 0x00000000ff0c7229 */ /* 0x100fe20000000510 */
[----:B------:R-:W-:Y:S01]  /*0570*/  BSSY.RECONVERGENT B1, `(.L_x_5) ;  /* 0x000001c000017945 */ /* 0x000fe20003800200 */
[----:B------:R-:W-:Y:S01]  /*0580*/  DSETP.GT.AND P0, PT, |R18|, |R16|, PT ;  /* 0x400000101200722a */ /* 0x000fe20003f04200 */
[----:B------:R-:W-:-:S07]  /*0590*/  IMAD.MOV.U32 R5, RZ, RZ, R4 ;  /* 0x000000ffff057224 */ /* 0x000fce00078e0004 */
[----:B------:R-:W-:Y:S02]  /*05a0*/  FSEL R15, R11, R13, P0 ;  /* 0x0000000d0b0f7208 */ /* 0x000fe40000000000 */
[----:B------:R-:W-:Y:S02]  /*05b0*/  FSEL R14, R10, R12, P0 ;  /* 0x0000000c0a0e7208 */ /* 0x000fe40000000000 */
[----:B------:R-:W0:Y:S01]  /*05c0*/  MUFU.RCP64H R7, R15 ;  /* 0x0000000f00077308 */ /* 0x000e220000001800 */
[----:B------:R-:W-:Y:S02]  /*05d0*/  FSEL R12, R12, R10, P0 ;  /* 0x0000000a0c0c7208 */ /* 0x000fe40000000000 */
[----:B------:R-:W-:-:S04]  /*05e0*/  FSEL R13, R13, R11, P0 ;  /* 0x0000000b0d0d7208 */ /* 0x000fc80000000000 */
[----:B------:R-:W-:Y:S01]  /*05f0*/  FSETP.GEU.AND P1, PT, |R13|, 6.5827683646048100446e-37, PT ;  /* 0x036000000d00780b */ /* 0x000fe20003f2e200 */
[----:B0-----:R-:W-:-:S08]  /*0600*/  DFMA R8, -R14, R6, 1 ;  /* 0x3ff000000e08742b */ /* 0x001fd00000000106 */
[----:B------:R-:W-:-:S08]  /*0610*/  DFMA R8, R8, R8, R8 ;  /* 0x000000080808722b */ /* 0x000fd00000000008 */
[----:B------:R-:W-:-:S08]  /*0620*/  DFMA R8, R6, R8, R6 ;  /* 0x000000080608722b */ /* 0x000fd00000000006 */
[----:B------:R-:W-:-:S08]  /*0630*/  DFMA R6, -R14, R8, 1 ;  /* 0x3ff000000e06742b */ /* 0x000fd00000000108 */
[----:B------:R-:W-:-:S08]  /*0640*/  DFMA R6, R8, R6, R8 ;  /* 0x000000060806722b */ /* 0x000fd00000000008 */
[----:B------:R-:W-:-:S08]  /*0650*/  DMUL R8, R6, R12 ;  /* 0x0000000c06087228 */ /* 0x000fd00000000000 */
[----:B------:R-:W-:-:S08]  /*0660*/  DFMA R10, -R14, R8, R12 ;  /* 0x000000080e0a722b */ /* 0x000fd0000000010c */
[----:B------:R-:W-:-:S10]  /*0670*/  DFMA R6, R6, R10, R8 ;  /* 0x0000000a0606722b */ /* 0x000fd40000000008 */
[----:B------:R-:W-:-:S05]  /*0680*/  FFMA R0, RZ, R15, R7 ;  /* 0x0000000fff007223 */ /* 0x000fca0000000007 */
[----:B------:R-:W-:-:S13]  /*0690*/  FSETP.GT.AND P0, PT, |R0|, 1.469367938527859385e-39, PT ;  /* 0x001000000000780b */ /* 0x000fda0003f04200 */
[----:B------:R-:W-:Y:S05]  /*06a0*/  @P0 BRA P1, `(.L_x_6) ;  /* 0x0000000000200947 */ /* 0x000fea0000800000 */
[----:B------:R-:W-:Y:S01]  /*06b0*/  IMAD.MOV.U32 R8, RZ, RZ, R14 ;  /* 0x000000ffff087224 */ /* 0x000fe200078e000e */
[----:B------:R-:W-:Y:S01]  /*06c0*/  MOV R0, 0x710 ;  /* 0x0000071000007802 */ /* 0x000fe20000000f00 */
[----:B------:R-:W-:Y:S02]  /*06d0*/  IMAD.MOV.U32 R9, RZ, RZ, R15 ;  /* 0x000000ffff097224 */ /* 0x000fe400078e000f */
[----:B------:R-:W-:Y:S02]  /*06e0*/  IMAD.MOV.U32 R6, RZ, RZ, R12 ;  /* 0x000000ffff067224 */ /* 0x000fe400078e000c */
[----:B------:R-:W-:-:S07]  /*06f0*/  IMAD.MOV.U32 R7, RZ, RZ, R13 ;  /* 0x000000ffff077224 */ /* 0x000fce00078e000d */
[----:B-12---:R-:W-:Y:S05]  /*0700*/  CALL.REL.NOINC `($__internal_0_$__cuda_sm20_div_rn_f64_full) ;  /* 0x0000000000d47944 */ /* 0x006fea0003c00000 */
[----:B------:R-:W-:Y:S01]  /*0710*/  IMAD.MOV.U32 R6, RZ, RZ, R26 ;  /* 0x000000ffff067224 */ /* 0x000fe200078e001a */
[----:B------:R-:W-:-:S07]  /*0720*/  MOV R7, R27 ;  /* 0x0000001b00077202 */ /* 0x000fce0000000f00 */
.L_x_6:
[----:B-12---:R-:W-:Y:S05]  /*0730*/  BSYNC.RECONVERGENT B1 ;  /* 0x0000000000017941 */ /* 0x006fea0003800200 */
.L_x_5:
[----:B------:R-:W-:Y:S01]  /*0740*/  DFMA R6, R6, R6, 1 ;  /* 0x3ff000000606742b */ /* 0x000fe20000000006 */
[----:B------:R-:W-:Y:S01]  /*0750*/  IMAD.MOV.U32 R24, RZ, RZ, 0x0 ;  /* 0x00000000ff187424 */ /* 0x000fe200078e00ff */
[----:B------:R-:W-:Y:S01]  /*0760*/  BSSY.RECONVERGENT B1, `(.L_x_7) ;  /* 0x0000012000017945 */ /* 0x000fe20003800200 */
[----:B------:R-:W-:-:S03]  /*0770*/  IMAD.MOV.U32 R25, RZ, RZ, 0x3fd80000 ;  /* 0x3fd80000ff197424 */ /* 0x000fc600078e00ff */
[----:B------:R-:W0:Y:S04]  /*0780*/  MUFU.RSQ64H R9, R7 ;  /* 0x0000000700097308 */ /* 0x000e280000001c00 */
[----:B------:R-:W-:-:S05]  /*0790*/  VIADD R8, R7, 0xfcb00000 ;  /* 0xfcb0000007087836 */ /* 0x000fca0000000000 */
[----:B------:R-:W-:Y:S01]  /*07a0*/  ISETP.GE.U32.AND P0, PT, R8, 0x7ca00000, PT ;  /* 0x7ca000000800780c */ /* 0x000fe20003f06070 */
[----:B0-----:R-:W-:-:S08]  /*07b0*/  DMUL R10, R8, R8 ;  /* 0x00000008080a7228 */ /* 0x001fd00000000000 */
[----:B------:R-:W-:-:S08]  /*07c0*/  DFMA R10, R6, -R10, 1 ;  /* 0x3ff00000060a742b */ /* 0x000fd0000000080a */
[----:B------:R-:W-:Y:S02]  /*07d0*/  DFMA R24, R10, R24, 0.5 ;  /* 0x3fe000000a18742b */ /* 0x000fe40000000018 */
[----:B------:R-:W-:-:S08]  /*07e0*/  DMUL R10, R8, R10 ;  /* 0x0000000a080a7228 */ /* 0x000fd00000000000 */
[----:B------:R-:W-:-:S08]  /*07f0*/  DFMA R30, R24, R10, R8 ;  /* 0x0000000a181e722b */ /* 0x000fd00000000008 */
[----:B------:R-:W-:Y:S02]  /*0800*/  DMUL R10, R6, R30 ;  /* 0x0000001e060a7228 */ /* 0x000fe40000000000 */
[----:B------:R-:W-:Y:S02]  /*0810*/  VIADD R29, R31, 0xfff00000 ;  /* 0xfff000001f1d7836 */ /* 0x000fe40000000000 */
[----:B------:R-:W-:-:S04]  /*0820*/  IMAD.MOV.U32 R28, RZ, RZ, R30 ;  /* 0x000000ffff1c7224 */ /* 0x000fc800078e001e */
[----:B------:R-:W-:-:S08]  /*0830*/  DFMA R24, R10, -R10, R6 ;  /* 0x8000000a0a18722b */ /* 0x000fd00000000006 */
[----:B------:R-:W-:Y:S01]  /*0840*/  DFMA R26, R24, R28, R10 ;  /* 0x0000001c181a722b */ /* 0x000fe2000000000a */
[----:B------:R-:W-:Y:S10]  /*0850*/  @!P0 BRA `(.L_x_8) ;  /* 0x0000000000088947 */ /* 0x000ff40003800000 */
[----:B------:R-:W-:-:S07]  /*0860*/  MOV R0, 0x880 ;  /* 0x0000088000007802 */ /* 0x000fce0000000f00 */
[----:B------:R-:W-:Y:S05]  /*0870*/  CALL.REL.NOINC `($__internal_1_$__cuda_sm20_dsqrt_rn_f64_mediumpath_v1) ;  /* 0x0000000400e47944 */ /* 0x000fea0003c00000 */
.L_x_8:
[----:B------:R-:W-:Y:S05]  /*0880*/  BSYNC.RECONVERGENT B1 ;  /* 0x0000000000017941 */ /* 0x000fea0003800200 */
.L_x_7:
[----:B------:R-:W-:Y:S01]  /*0890*/  DMUL R26, R14, R26 ;  /* 0x0000001a0e1a7228 */ /* 0x000fe20000000000 */
[----:B------:R-:W-:Y:S01]  /*08a0*/  UMOV UR6, 0xffffffff ;  /* 0xffffffff00067882 */ /* 0x000fe20000000000 */
[----:B------:R-:W-:Y:S01]  /*08b0*/  DADD R6, |R16|, |R18| ;  /* 0x0000000010067229 */ /* 0x000fe20000000612 */
[----:B------:R-:W-:Y:S01]  /*08c0*/  UMOV UR7, 0x7fefffff ;  /* 0x7fefffff00077882 */ /* 0x000fe20000000000 */
[C---:B------:R-:W-:Y:S02]  /*08d0*/  DSETP.NEU.AND P2, PT, R14.reuse, RZ, PT ;  /* 0x000000ff0e00722a */ /* 0x040fe40003f4d000 */
[----:B------:R-:W-:Y:S02]  /*08e0*/  DSETP.GT.AND P0, PT, R14, UR6, PT ;  /* 0x000000060e007e2a */ /* 0x000fe4000bf04000 */
[----:B------:R-:W-:-:S04]  /*08f0*/  DSETP.GT.AND P1, PT, R12, UR6, PT ;  /* 0x000000060c007e2a */ /* 0x000fc8000bf24000 */
[----:B------:R-:W-:Y:S02]  /*0900*/  FSEL R9, R6, R26, P0 ;  /* 0x0000001a06097208 */ /* 0x000fe40000000000 */
[C---:B------:R-:W-:Y:S02]  /*0910*/  FSEL R11, R7.reuse, R27, P0 ;  /* 0x0000001b070b7208 */ /* 0x040fe40000000000 */
[----:B------:R-:W-:Y:S02]  /*0920*/  ISETP.GE.AND P0, PT, R4, UR8, PT ;  /* 0x0000000804007c0c */ /* 0x000fe4000bf06270 */
[C---:B------:R-:W-:Y:S02]  /*0930*/  FSEL R9, R6.reuse, R9, !P2 ;  /* 0x0000000906097208 */ /* 0x040fe40005000000 */
[----:B------:R-:W-:Y:S02]  /*0940*/  FSEL R11, R7, R11, !P2 ;  /* 0x0000000b070b7208 */ /* 0x000fe40005000000 */
[----:B------:R-:W-:-:S02]  /*0950*/  FSEL R6, R6, R9, P1 ;  /* 0x0000000906067208 */ /* 0x000fc40000800000 */
[----:B------:R-:W-:-:S06]  /*0960*/  FSEL R7, R7, R11, P1 ;  /* 0x0000000b07077208 */ /* 0x000fcc0000800000 */
[----:B------:R-:W-:-:S14]  /*0970*/  DSETP.GEU.OR P0, PT, R6, 4, P0 ;  /* 0x401000000600742a */ /* 0x000fdc000070e400 */
[C---:B------:R-:W-:Y:S01]  /*0980*/  @!P0 DMUL R6, R16.reuse, R16 ;  /* 0x0000001010068228 */ /* 0x040fe20000000000 */
[----:B------:R-:W-:Y:S01]  /*0990*/  @!P0 VIADD R4, R4, 0x1 ;  /* 0x0000000104048836 */ /* 0x000fe20000000000 */
[----:B------:R-:W-:-:S06]  /*09a0*/  @!P0 DMUL R8, R16, R18 ;  /* 0x0000001210088228 */ /* 0x000fcc0000000000 */
[-C--:B------:R-:W-:Y:S02]  /*09b0*/  @!P0 DFMA R6, R18, R18.reuse, -R6 ;  /* 0x000000121206822b */ /* 0x080fe40000000806 */
[----:B------:R-:W-:-:S06]  /*09c0*/  @!P0 DFMA R8, R16, R18, R8 ;  /* 0x000000121008822b */ /* 0x000fcc0000000008 */
[----:B------:R-:W-:Y:S02]  /*09d0*/  @!P0 DADD R18, R22, R6 ;  /* 0x0000000016128229 */ /* 0x000fe40000000006 */
[----:B------:R-:W-:Y:S01]  /*09e0*/  @!P0 DADD R16, R20, R8 ;  /* 0x0000000014108229 */ /* 0x000fe20000000008 */
[----:B------:R-:W-:Y:S10]  /*09f0*/  @!P0 BRA `(.L_x_9) ;  /* 0xfffffff800d08947 */ /* 0x000ff4000383ffff */
[----:B------:R-:W-:Y:S05]  /*0a00*/  BSYNC.RECONVERGENT B0 ;  /* 0x0000000000007941 */ /* 0x000fea0003800200 */
.L_x_4:
[----:B------:R-:W0:Y:S01]  /*0a10*/  LDC.64 R6, c[0x0][0x3a8] ;  /* 0x0000ea00ff067b82 */ /* 0x000e220000000a00 */
[----:B------:R-:W-:-:S04]  /*0a20*/  IMAD R3, R2, 0x280, R3 ;  /* 0x0000028002037824 */ /* 0x000fc800078e0203 */
[----:B0-----:R-:W-:-:S05]  /*0a30*/  IMAD.WIDE R2, R3, 0x4, R6 ;  /* 0x0000000403027825 */ /* 0x001fca00078e0206 */
[----:B------:R-:W-:Y:S01]  /*0a40*/  STG.E desc[UR4][R2.64], R5 ;  /* 0x0000000502007986 */ /* 0x000fe2000c101904 */
[----:B------:R-:W-:Y:S05]  /*0a50*/  EXIT ;  /* 0x000000000000794d */ /* 0x000fea0003800000 */
        .weak           $__internal_0_$__cuda_sm20_div_rn_f64_full
        .type           $__internal_0_$__cuda_sm20_div_rn_f64_full,@function
        .size           $__internal_0_$__cuda_sm20_div_rn_f64_full,($__internal_1_$__cuda_sm20_dsqrt_rn_f64_mediumpath_v1 - $__internal_0_$__cuda_sm20_div_rn_f64_full)
$__internal_0_$__cuda_sm20_div_rn_f64_full:
[C---:B------:R-:W-:Y:S01]  /*0a60*/  FSETP.GEU.AND P0, PT, |R9|.reuse, 1.469367938527859385e-39, PT ;  /* 0x001000000900780b */ /* 0x040fe20003f0e200 */
[----:B------:R-:W-:Y:S01]  /*0a70*/  IMAD.MOV.U32 R24, RZ, RZ, 0x1 ;  /* 0x00000001ff187424 */ /* 0x000fe200078e00ff */
[----:B------:R-:W-:Y:S01]  /*0a80*/  LOP3.LUT R10, R9, 0x800fffff, RZ, 0xc0, !PT ;  /* 0x800fffff090a7812 */ /* 0x000fe200078ec0ff */
[----:B------:R-:W-:Y:S01]  /*0a90*/  IMAD.MOV.U32 R33, RZ, RZ, 0x1ca00000 ;  /* 0x1ca00000ff217424 */ /* 0x000fe200078e00ff */
[C---:B------:R-:W-:Y:S01]  /*0aa0*/  FSETP.GEU.AND P2, PT, |R7|.reuse, 1.469367938527859385e-39, PT ;  /* 0x001000000700780b */ /* 0x040fe20003f4e200 */
[----:B------:R-:W-:Y:S01]  /*0ab0*/  BSSY.RECONVERGENT B2, `(.L_x_10) ;  /* 0x0000052000027945 */ /* 0x000fe20003800200 */
[----:B------:R-:W-:Y:S01]  /*0ac0*/  LOP3.LUT R11, R10, 0x3ff00000, RZ, 0xfc, !PT ;  /* 0x3ff000000a0b7812 */ /* 0x000fe200078efcff */
[----:B------:R-:W-:Y:S01]  /*0ad0*/  IMAD.MOV.U32 R10, RZ, RZ, R8 ;  /* 0x000000ffff0a7224 */ /* 0x000fe200078e0008 */
[----:B------:R-:W-:Y:S02]  /*0ae0*/  LOP3.LUT R32, R7, 0x7ff00000, RZ, 0xc0, !PT ;  /* 0x7ff0000007207812 */ /* 0x000fe400078ec0ff */
[----:B------:R-:W-:-:S03]  /*0af0*/  LOP3.LUT R35, R9, 0x7ff00000, RZ, 0xc0, !PT ;  /* 0x7ff0000009237812 */ /* 0x000fc600078ec0ff */
[----:B------:R-:W-:Y:S01]  /*0b00*/  @!P0 DMUL R10, R8, 8.98846567431157953865e+307 ;  /* 0x7fe00000080a8828 */ /* 0x000fe20000000000 */
[----:B------:R-:W-:-:S03]  /*0b10*/  ISETP.GE.U32.AND P1, PT, R32, R35, PT ;  /* 0x000000232000720c */ /* 0x000fc60003f26070 */
[----:B------:R-:W-:Y:S02]  /*0b20*/  @!P2 LOP3.LUT R27, R9, 0x7ff00000, RZ, 0xc0, !PT ;  /* 0x7ff00000091ba812 */ /* 0x000fe400078ec0ff */
[----:B------:R-:W0:Y:S02]  /*0b30*/  MUFU.RCP64H R25, R11 ;  /* 0x0000000b00197308 */ /* 0x000e240000001800 */
[----:B------:R-:W-:Y:S02]  /*0b40*/  @!P2 ISETP.GE.U32.AND P3, PT, R32, R27, PT ;  /* 0x0000001b2000a20c */ /* 0x000fe40003f66070 */
[----:B------:R-:W-:Y:S02]  /*0b50*/  @!P0 LOP3.LUT R35, R11, 0x7ff00000, RZ, 0xc0, !PT ;  /* 0x7ff000000b238812 */ /* 0x000fe400078ec0ff */
[----:B------:R-:W-:-:S04]  /*0b60*/  @!P2 SEL R27, R33, 0x63400000, !P3 ;  /* 0x63400000211ba807 */ /* 0x000fc80005800000 */
[----:B------:R-:W-:-:S04]  /*0b70*/  @!P2 LOP3.LUT R30, R27, 0x80000000, R7, 0xf8, !PT ;  /* 0x800000001b1ea812 */ /* 0x000fc800078ef807 */
[----:B------:R-:W-:Y:S01]  /*0b80*/  @!P2 LOP3.LUT R31, R30, 0x100000, RZ, 0xfc, !PT ;  /* 0x001000001e1fa812 */ /* 0x000fe200078efcff */
[----:B------:R-:W-:Y:S01]  /*0b90*/  @!P2 IMAD.MOV.U32 R30, RZ, RZ, RZ ;  /* 0x000000ffff1ea224 */ /* 0x000fe200078e00ff */
[----:B0-----:R-:W-:-:S08]  /*0ba0*/  DFMA R28, R24, -R10, 1 ;  /* 0x3ff00000181c742b */ /* 0x001fd0000000080a */
[----:B------:R-:W-:-:S08]  /*0bb0*/  DFMA R28, R28, R28, R28 ;  /* 0x0000001c1c1c722b */ /* 0x000fd0000000001c */
[----:B------:R-:W-:Y:S01]  /*0bc0*/  DFMA R28, R24, R28, R24 ;  /* 0x0000001c181c722b */ /* 0x000fe20000000018 */
[----:B------:R-:W-:Y:S01]  /*0bd0*/  SEL R25, R33, 0x63400000, !P1 ;  /* 0x6340000021197807 */ /* 0x000fe20004800000 */
[----:B------:R-:W-:-:S03]  /*0be0*/  IMAD.MOV.U32 R24, RZ, RZ, R6 ;  /* 0x000000ffff187224 */ /* 0x000fc600078e0006 */
[----:B------:R-:W-:-:S03]  /*0bf0*/  LOP3.LUT R25, R25, 0x800fffff, R7, 0xf8, !PT ;  /* 0x800fffff19197812 */ /* 0x000fc600078ef807 */
[----:B------:R-:W-:-:S03]  /*0c00*/  DFMA R26, R28, -R10, 1 ;  /* 0x3ff000001c1a742b */ /* 0x000fc6000000080a */
[----:B------:R-:W-:-:S05]  /*0c10*/  @!P2 DFMA R24, R24, 2, -R30 ;  /* 0x400000001818a82b */ /* 0x000fca000000081e */
[----:B------:R-:W-:-:S08]  /*0c20*/  DFMA R26, R28, R26, R28 ;  /* 0x0000001a1c1a722b */ /* 0x000fd0000000001c */
[----:B------:R-:W-:-:S08]  /*0c30*/  DMUL R28, R26, R24 ;  /* 0x000000181a1c7228 */ /* 0x000fd00000000000 */
[----:B------:R-:W-:-:S08]  /*0c40*/  DFMA R30, R28, -R10, R24 ;  /* 0x8000000a1c1e722b */ /* 0x000fd00000000018 */
[----:B------:R-:W-:Y:S01]  /*0c50*/  DFMA R30, R26, R30, R28 ;  /* 0x0000001e1a1e722b */ /* 0x000fe2000000001c */
[----:B------:R-:W-:Y:S02]  /*0c60*/  MOV R28, R32 ;  /* 0x00000020001c7202 */ /* 0x000fe40000000f00 */
[----:B------:R-:W-:-:S05]  /*0c70*/  @!P2 LOP3.LUT R28, R25, 0x7ff00000, RZ, 0xc0, !PT ;  /* 0x7ff00000191ca812 */ /* 0x000fca00078ec0ff */
[----:B------:R-:W-:-:S05]  /*0c80*/  VIADD R26, R28, 0xffffffff ;  /* 0xffffffff1c1a7836 */ /* 0x000fca0000000000 */
[----:B------:R-:W-:Y:S01]  /*0c90*/  ISETP.GT.U32.AND P0, PT, R26, 0x7feffffe, PT ;  /* 0x7feffffe1a00780c */ /* 0x000fe20003f04070 */
[----:B------:R-:W-:-:S05]  /*0ca0*/  VIADD R26, R35, 0xffffffff ;  /* 0xffffffff231a7836 */ /* 0x000fca0000000000 */
[----:B------:R-:W-:-:S13]  /*0cb0*/  ISETP.GT.U32.OR P0, PT, R26, 0x7feffffe, P0 ;  /* 0x7feffffe1a00780c */ /* 0x000fda0000704470 */
[----:B------:R-:W-:Y:S05]  /*0cc0*/  @P0 BRA `(.L_x_11) ;  /* 0x00000000006c0947 */ /* 0x000fea0003800000 */
[----:B------:R-:W-:-:S04]  /*0cd0*/  LOP3.LUT R7, R9, 0x7ff00000, RZ, 0xc0, !PT ;  /* 0x7ff0000009077812 */ /* 0x000fc800078ec0ff */
[CC--:B------:R-:W-:Y:S02]  /*0ce0*/  VIADDMNMX R6, R32.reuse, -R7.reuse, 0xb9600000, !PT ;  /* 0xb960000020067446 */ /* 0x0c0fe40007800907 */
[----:B------:R-:W-:Y:S02]  /*0cf0*/  ISETP.GE.U32.AND P0, PT, R32, R7, PT ;  /* 0x000000072000720c */ /* 0x000fe40003f06070 */
[----:B------:R-:W-:Y:S02]  /*0d00*/  VIMNMX R6, PT, PT, R6, 0x46a00000, PT ;  /* 0x46a0000006067848 */ /* 0x000fe40003fe0100 */
[----:B------:R-:W-:-:S05]  /*0d10*/  SEL R33, R33, 0x63400000, !P0 ;  /* 0x6340000021217807 */ /* 0x000fca0004000000 */
[----:B------:R-:W-:Y:S02]  /*0d20*/  IMAD.IADD R28, R6, 0x1, -R33 ;  /* 0x00000001061c7824 */ /* 0x000fe400078e0a21 */
[----:B------:R-:W-:Y:S02]  /*0d30*/  IMAD.MOV.U32 R6, RZ, RZ, RZ ;  /* 0x000000ffff067224 */ /* 0x000fe400078e00ff */
[----:B------:R-:W-:-:S06]  /*0d40*/  VIADD R7, R28, 0x7fe00000 ;  /* 0x7fe000001c077836 */ /* 0x000fcc0000000000 */
[----:B------:R-:W-:-:S10]  /*0d50*/  DMUL R26, R30, R6 ;  /* 0x000000061e1a7228 */ /* 0x000fd40000000000 */
[----:B------:R-:W-:-:S13]  /*0d60*/  FSETP.GTU.AND P0, PT, |R27|, 1.469367938527859385e-39, PT ;  /* 0x001000001b00780b */ /* 0x000fda0003f0c200 */
[----:B------:R-:W-:Y:S05]  /*0d70*/  @P0 BRA `(.L_x_12) ;  /* 0x0000000000940947 */ /* 0x000fea0003800000 */
[----:B------:R-:W-:Y:S01]  /*0d80*/  DFMA R10, R30, -R10, R24 ;  /* 0x8000000a1e0a722b */ /* 0x000fe20000000018 */
[----:B------:R-:W-:-:S09]  /*0d90*/  IMAD.MOV.U32 R8, RZ, RZ, RZ ;  /* 0x000000ffff087224 */ /* 0x000fd200078e00ff */
[C---:B------:R-:W-:Y:S02]  /*0da0*/  FSETP.NEU.AND P0, PT, R11.reuse, RZ, PT ;  /* 0x000000ff0b00720b */ /* 0x040fe40003f0d000 */
[----:B------:R-:W-:-:S04]  /*0db0*/  LOP3.LUT R25, R11, 0x80000000, R9, 0x48, !PT ;  /* 0x800000000b197812 */ /* 0x000fc800078e4809 */
[----:B------:R-:W-:-:S07]  /*0dc0*/  LOP3.LUT R9, R25, R7, RZ, 0xfc, !PT ;  /* 0x0000000719097212 */ /* 0x000fce00078efcff */
[----:B------:R-:W-:Y:S05]  /*0dd0*/  @!P0 BRA `(.L_x_12) ;  /* 0x00000000007c8947 */ /* 0x000fea0003800000 */
[----:B------:R-:W-:Y:S01]  /*0de0*/  IMAD.MOV R7, RZ, RZ, -R28 ;  /* 0x000000ffff077224 */ /* 0x000fe200078e0a1c */
[----:B------:R-:W-:Y:S01]  /*0df0*/  DMUL.RP R8, R30, R8 ;  /* 0x000000081e087228 */ /* 0x000fe20000008000 */
[----:B------:R-:W-:-:S06]  /*0e00*/  IMAD.MOV.U32 R6, RZ, RZ, RZ ;  /* 0x000000ffff067224 */ /* 0x000fcc00078e00ff */
[----:B------:R-:W-:-:S03]  /*0e10*/  DFMA R6, R26, -R6, R30 ;  /* 0x800000061a06722b */ /* 0x000fc6000000001e */
[----:B------:R-:W-:-:S03]  /*0e20*/  LOP3.LUT R25, R9, R25, RZ, 0x3c, !PT ;  /* 0x0000001909197212 */ /* 0x000fc600078e3cff */
[----:B------:R-:W-:-:S04]  /*0e30*/  IADD3 R6, PT, PT, -R28, -0x43300000, RZ ;  /* 0xbcd000001c067810 */ /* 0x000fc80007ffe1ff */
[----:B------:R-:W-:-:S04]  /*0e40*/  FSETP.NEU.AND P0, PT, |R7|, R6, PT ;  /* 0x000000060700720b */ /* 0x000fc80003f0d200 */
[----:B------:R-:W-:Y:S02]  /*0e50*/  FSEL R26, R8, R26, !P0 ;  /* 0x0000001a081a7208 */ /* 0x000fe40004000000 */
[----:B------:R-:W-:Y:S01]  /*0e60*/  FSEL R27, R25, R27, !P0 ;  /* 0x0000001b191b7208 */ /* 0x000fe20004000000 */
[----:B------:R-:W-:Y:S06]  /*0e70*/  BRA `(.L_x_12) ;  /* 0x0000000000547947 */ /* 0x000fec0003800000 */
.L_x_11:
[----:B------:R-:W-:-:S14]  /*0e80*/  DSETP.NAN.AND P0, PT, R6, R6, PT ;  /* 0x000000060600722a */ /* 0x000fdc0003f08000 */
[----:B------:R-:W-:Y:S05]  /*0e90*/  @P0 BRA `(.L_x_13) ;  /* 0x0000000000440947 */ /* 0x000fea0003800000 */
[----:B------:R-:W-:-:S14]  /*0ea0*/  DSETP.NAN.AND P0, PT, R8, R8, PT ;  /* 0x000000080800722a */ /* 0x000fdc0003f08000 */
[----:B------:R-:W-:Y:S05]  /*0eb0*/  @P0 BRA `(.L_x_14) ;  /* 0x0000000000300947 */ /* 0x000fea0003800000 */
[----:B------:R-:W-:Y:S01]  /*0ec0*/  ISETP.NE.AND P0, PT, R28, R35, PT ;  /* 0x000000231c00720c */ /* 0x000fe20003f05270 */
[----:B------:R-:W-:Y:S02]  /*0ed0*/  IMAD.MOV.U32 R26, RZ, RZ, 0x0 ;  /* 0x00000000ff1a7424 */ /* 0x000fe400078e00ff */
[----:B------:R-:W-:-:S10]  /*0ee0*/  IMAD.MOV.U32 R27, RZ, RZ, -0x80000 ;  /* 0xfff80000ff1b7424 */ /* 0x000fd400078e00ff */
[----:B------:R-:W-:Y:S05]  /*0ef0*/  @!P0 BRA `(.L_x_12) ;  /* 0x0000000000348947 */ /* 0x000fea0003800000 */
[----:B------:R-:W-:Y:S02]  /*0f00*/  ISETP.NE.AND P0, PT, R28, 0x7ff00000, PT ;  /* 0x7ff000001c00780c */ /* 0x000fe40003f05270 */
[----:B------:R-:W-:Y:S02]  /*0f10*/  LOP3.LUT R27, R7, 0x80000000, R9, 0x48, !PT ;  /* 0x80000000071b7812 */ /* 0x000fe400078e4809 */
[----:B------:R-:W-:-:S13]  /*0f20*/  ISETP.EQ.OR P0, PT, R35, RZ, !P0 ;  /* 0x000000ff2300720c */ /* 0x000fda0004702670 */
[----:B------:R-:W-:Y:S01]  /*0f30*/  @P0 LOP3.LUT R6, R27, 0x7ff00000, RZ, 0xfc, !PT ;  /* 0x7ff000001b060812 */ /* 0x000fe200078efcff */
[----:B------:R-:W-:Y:S01]  /*0f40*/  @!P0 IMAD.MOV.U32 R26, RZ, RZ, RZ ;  /* 0x000000ffff1a8224 */ /* 0x000fe200078e00ff */
[----:B------:R-:W-:-:S03]  /*0f50*/  @P0 MOV R26, RZ ;  /* 0x000000ff001a0202 */ /* 0x000fc60000000f00 */
[----:B------:R-:W-:Y:S01]  /*0f60*/  @P0 IMAD.MOV.U32 R27, RZ, RZ, R6 ;  /* 0x000000ffff1b0224 */ /* 0x000fe200078e0006 */
[----:B------:R-:W-:Y:S06]  /*0f70*/  BRA `(.L_x_12) ;  /* 0x0000000000147947 */ /* 0x000fec0003800000 */
.L_x_14:
[----:B------:R-:W-:Y:S01]  /*0f80*/  LOP3.LUT R27, R9, 0x80000, RZ, 0xfc, !PT ;  /* 0x00080000091b7812 */ /* 0x000fe200078efcff */
[----:B------:R-:W-:Y:S01]  /*0f90*/  IMAD.MOV.U32 R26, RZ, RZ, R8 ;  /* 0x000000ffff1a7224 */ /* 0x000fe200078e0008 */
[----:B------:R-:W-:Y:S06]  /*0fa0*/  BRA `(.L_x_12) ;  /* 0x0000000000087947 */ /* 0x000fec0003800000 */
.L_x_13:
[----:B------:R-:W-:Y:S01]  /*0fb0*/  LOP3.LUT R27, R7, 0x80000, RZ, 0xfc, !PT ;  /* 0x00080000071b7812 */ /* 0x000fe200078efcff */
[----:B------:R-:W-:-:S07]  /*0fc0*/  IMAD.MOV.U32 R26, RZ, RZ, R6 ;  /* 0x000000ffff1a7224 */ /* 0x000fce00078e0006 */
.L_x_12:
[----:B------:R-:W-:Y:S05]  /*0fd0*/  BSYNC.RECONVERGENT B2 ;  /* 0x0000000000027941 */ /* 0x000fea0003800200 */
.L_x_10:
[----:B------:R-:W-:Y:S02]  /*0fe0*/  IMAD.MOV.U32 R6, RZ, RZ, R0 ;  /* 0x000000ffff067224 */ /* 0x000fe400078e0000 */
[----:B------:R-:W-:-:S04]  /*0ff0*/  IMAD.MOV.U32 R7, RZ, RZ, 0x0 ;  /* 0x00000000ff077424 */ /* 0x000fc800078e00ff */
[----:B------:R-:W-:Y:S05]  /*1000*/  RET.REL.NODEC R6 `(_Z20compute_image_kernelddddiPi) ;  /* 0xffffffec06fc7950 */ /* 0x000fea0003c3ffff */
        .weak           $__internal_1_$__cuda_sm20_dsqrt_rn_f64_mediumpath_v1
        .type           $__internal_1_$__cuda_sm20_dsqrt_rn_f64_mediumpath_v1,@function
        .size           $__internal_1_$__cuda_sm20_dsqrt_rn_f64_mediumpath_v1,(.L_x_21 - $__internal_1_$__cuda_sm20_dsqrt_rn_f64_mediumpath_v1)
$__internal_1_$__cuda_sm20_dsqrt_rn_f64_mediumpath_v1:
[----:B------:R-:W-:Y:S01]  /*1010*/  ISETP.GE.U32.AND P0, PT, R8, -0x3400000, PT ;  /* 0xfcc000000800780c */ /* 0x000fe20003f06070 */
[----:B------:R-:W-:Y:S01]  /*1020*/  BSSY.RECONVERGENT B2, `(.L_x_15) ;  /* 0x0000026000027945 */ /* 0x000fe20003800200 */
[----:B------:R-:W-:Y:S02]  /*1030*/  IMAD.MOV.U32 R28, RZ, RZ, R30 ;  /* 0x000000ffff1c7224 */ /* 0x000fe400078e001e */
[----:B------:R-:W-:Y:S02]  /*1040*/  IMAD.MOV.U32 R8, RZ, RZ, R24 ;  /* 0x000000ffff087224 */ /* 0x000fe400078e0018 */
[----:B------:R-:W-:-:S07]  /*1050*/  IMAD.MOV.U32 R9, RZ, RZ, R25 ;  /* 0x000000ffff097224 */ /* 0x000fce00078e0019 */
[----:B------:R-:W-:Y:S05]  /*1060*/  @!P0 BRA `(.L_x_16) ;  /* 0x0000000000208947 */ /* 0x000fea0003800000 */
[----:B------:R-:W-:-:S10]  /*1070*/  DFMA.RM R8, R8, R28, R10 ;  /* 0x0000001c0808722b */ /* 0x000fd4000000400a */
[----:B------:R-:W-:-:S05]  /*1080*/  IADD3 R10, P0, PT, R8, 0x1, RZ ;  /* 0x00000001080a7810 */ /* 0x000fca0007f1e0ff */
[----:B------:R-:W-:-:S06]  /*1090*/  IMAD.X R11, RZ, RZ, R9, P0 ;  /* 0x000000ffff0b7224 */ /* 0x000fcc00000e0609 */
[----:B------:R-:W-:-:S08]  /*10a0*/  DFMA.RP R6, -R8, R10, R6 ;  /* 0x0000000a0806722b */ /* 0x000fd00000008106 */
[----:B------:R-:W-:-:S06]  /*10b0*/  DSETP.GT.AND P0, PT, R6, RZ, PT ;  /* 0x000000ff0600722a */ /* 0x000fcc0003f04000 */
[----:B------:R-:W-:Y:S02]  /*10c0*/  FSEL R8, R10, R8, P0 ;  /* 0x000000080a087208 */ /* 0x000fe40000000000 */
[----:B------:R-:W-:Y:S01]  /*10d0*/  FSEL R9, R11, R9, P0 ;  /* 0x000000090b097208 */ /* 0x000fe20000000000 */
[----:B------:R-:W-:Y:S06]  /*10e0*/  BRA `(.L_x_17) ;  /* 0x0000000000647947 */ /* 0x000fec0003800000 */
.L_x_16:
[----:B------:R-:W-:-:S14]  /*10f0*/  DSETP.NE.AND P0, PT, R6, RZ, PT ;  /* 0x000000ff0600722a */ /* 0x000fdc0003f05000 */
[----:B------:R-:W-:Y:S05]  /*1100*/  @!P0 BRA `(.L_x_18) ;  /* 0x0000000000588947 */ /* 0x000fea0003800000 */
[----:B------:R-:W-:-:S13]  /*1110*/  ISETP.GE.AND P0, PT, R7, RZ, PT ;  /* 0x000000ff0700720c */ /* 0x000fda0003f06270 */
[----:B------:R-:W-:Y:S01]  /*1120*/  @!P0 IMAD.MOV.U32 R8, RZ, RZ, 0x0 ;  /* 0x00000000ff088424 */ /* 0x000fe200078e00ff */
[----:B------:R-:W-:Y:S01]  /*1130*/  @!P0 MOV R9, 0xfff80000 ;  /* 0xfff8000000098802 */ /* 0x000fe20000000f00 */
[----:B------:R-:W-:Y:S06]  /*1140*/  @!P0 BRA `(.L_x_17) ;  /* 0x00000000004c8947 */ /* 0x000fec0003800000 */
[----:B------:R-:W-:-:S13]  /*1150*/  ISETP.GT.AND P0, PT, R7, 0x7fefffff, PT ;  /* 0x7fefffff0700780c */ /* 0x000fda0003f04270 */
[----:B------:R-:W-:Y:S05]  /*1160*/  @P0 BRA `(.L_x_18) ;  /* 0x0000000000400947 */ /* 0x000fea0003800000 */
[----:B------:R-:W-:Y:S01]  /*1170*/  DMUL R6, R6, 8.11296384146066816958e+31 ;  /* 0x4690000006067828 */ /* 0x000fe20000000000 */
[----:B------:R-:W-:Y:S02]  /*1180*/  IMAD.MOV.U32 R8, RZ, RZ, RZ ;  /* 0x000000ffff087224 */ /* 0x000fe400078e00ff */
[----:B------:R-:W-:Y:S02]  /*1190*/  IMAD.MOV.U32 R24, RZ, RZ, 0x0 ;  /* 0x00000000ff187424 */ /* 0x000fe400078e00ff */
[----:B------:R-:W-:Y:S01]  /*11a0*/  IMAD.MOV.U32 R25, RZ, RZ, 0x3fd80000 ;  /* 0x3fd80000ff197424 */ /* 0x000fe200078e00ff */
[----:B------:R-:W0:Y:S02]  /*11b0*/  MUFU.RSQ64H R9, R7 ;  /* 0x0000000700097308 */ /* 0x000e240000001c00 */
[----:B0-----:R-:W-:-:S08]  /*11c0*/  DMUL R10, R8, R8 ;  /* 0x00000008080a7228 */ /* 0x001fd00000000000 */
[----:B------:R-:W-:-:S08]  /*11d0*/  DFMA R10, R6, -R10, 1 ;  /* 0x3ff00000060a742b */ /* 0x000fd0000000080a */
[----:B------:R-:W-:Y:S02]  /*11e0*/  DFMA R24, R10, R24, 0.5 ;  /* 0x3fe000000a18742b */ /* 0x000fe40000000018 */
[----:B------:R-:W-:-:S08]  /*11f0*/  DMUL R10, R8, R10 ;  /* 0x0000000a080a7228 */ /* 0x000fd00000000000 */
[----:B------:R-:W-:-:S08]  /*1200*/  DFMA R10, R24, R10, R8 ;  /* 0x0000000a180a722b */ /* 0x000fd00000000008 */
[----:B------:R-:W-:Y:S02]  /*1210*/  DMUL R8, R6, R10 ;  /* 0x0000000a06087228 */ /* 0x000fe40000000000 */
[----:B------:R-:W-:-:S06]  /*1220*/  VIADD R11, R11, 0xfff00000 ;  /* 0xfff000000b0b7836 */ /* 0x000fcc0000000000 */
[----:B------:R-:W-:-:S08]  /*1230*/  DFMA R24, R8, -R8, R6 ;  /* 0x800000080818722b */ /* 0x000fd00000000006 */
[----:B------:R-:W-:-:S10]  /*1240*/  DFMA R8, R10, R24, R8 ;  /* 0x000000180a08722b */ /* 0x000fd40000000008 */
[----:B------:R-:W-:Y:S01]  /*1250*/  VIADD R9, R9, 0xfcb00000 ;  /* 0xfcb0000009097836 */ /* 0x000fe20000000000 */
[----:B------:R-:W-:Y:S06]  /*1260*/  BRA `(.L_x_17) ;  /* 0x0000000000047947 */ /* 0x000fec0003800000 */
.L_x_18:
[----:B------:R-:W-:-:S11]  /*1270*/  DADD R8, R6, R6 ;  /* 0x0000000006087229 */ /* 0x000fd60000000006 */
.L_x_17:
[----:B------:R-:W-:Y:S05]  /*1280*/  BSYNC.RECONVERGENT B2 ;  /* 0x0000000000027941 */ /* 0x000fea0003800200 */
.L_x_15:
[----:B------:R-:W-:Y:S02]  /*1290*/  IMAD.MOV.U32 R6, RZ, RZ, R0 ;  /* 0x000000ffff067224 */ /* 0x000fe400078e0000 */
[----:B------:R-:W-:Y:S02]  /*12a0*/  IMAD.MOV.U32 R7, RZ, RZ, 0x0 ;  /* 0x00000000ff077424 */ /* 0x000fe400078e00ff */
[----:B------:R-:W-:Y:S02]  /*12b0*/  IMAD.MOV.U32 R26, RZ, RZ, R8 ;  /* 0x000000ffff1a7224 */ /* 0x000fe400078e0008 */
[----:B------:R-:W-:Y:S01]  /*12c0*/  IMAD.MOV.U32 R27, RZ, RZ, R9 ;  /* 0x000000ffff1b7224 */ /* 0x000fe200078e0009 */
[----:B------:R-:W-:Y:S06]  /*12d0*/  RET.REL.NODEC R6 `(_Z20compute_image_kernelddddiPi) ;  /* 0xffffffec06487950 */ /* 0x000fec0003c3ffff */
.L_x_19:
[----:B------:R-:W-:-:S00]  /*12e0*/  BRA `(.L_x_19) ;  /* 0xfffffffc00fc7947 */ /* 0x000fc0000383ffff */
[----:B------:R-:W-:-:S00]  /*12f0*/  NOP ;  /* 0x0000000000007918 */ /* 0x000fc00000000000 */
        /* <DEDUP_REMOVED lines=8> */
.L_x_21:


//--------------------- .nv.shared.reserved.0     --------------------------
	.section	.nv.shared.reserved.0,"aw",@nobits
	.weak		__nv_reservedSMEM_offset_0_alias
	.size		__nv_reservedSMEM_offset_0_alias, 0, 64
	.other		__nv_reservedSMEM_offset_0_alias,@"STO_CUDA_RESERVED_SHARED STV_DEFAULT"
__nv_reservedSMEM_offset_0_alias:
	.zero		0
	.zero		64


//--------------------- .nv.constant0._Z20compute_image_kernelddddiPi --------------------------
	.section	.nv.constant0._Z20compute_image_kernelddddiPi,"a",@progbits
	.sectionflags	@""
	.align	4
.nv.constant0._Z20compute_image_kernelddddiPi:
	.zero		944


//--------------------- SYMBOLS --------------------------

	.type		.nv.reservedSmem.offset0,@object
	.size		.nv.reservedSmem.offset0,0x4
